	.headerflags	@"EF_CUDA_TEXMODE_UNIFIED EF_CUDA_64BIT_ADDRESS EF_CUDA_ACCELERATORS EF_CUDA_SM90 EF_CUDA_VIRTUAL_SM(EF_CUDA_SM90)"
	.elftype	@"ET_EXEC"


//--------------------- .nv.info                  --------------------------
	.section	.nv.info,"",@"SHT_CUDA_INFO"
	.align	4


	//----- nvinfo : EIATTR_REGCOUNT
	.align		4
        /*0000*/ 	.byte	0x04, 0x2f
        /*0002*/ 	.short	(.L_1 - .L_0)
	.align		4
.L_0:
        /*0004*/ 	.word	index@(triton_red_fused__to_copy_add_div_mul_pow_sum_4)
        /*0008*/ 	.word	0x00000020


	//----- nvinfo : EIATTR_MIN_STACK_SIZE
	.align		4
.L_1:
        /*000c*/ 	.byte	0x04, 0x12
        /*000e*/ 	.short	(.L_3 - .L_2)
	.align		4
.L_2:
        /*0010*/ 	.word	index@(triton_red_fused__to_copy_add_div_mul_pow_sum_4)
        /*0014*/ 	.word	0x00000000


	//----- nvinfo : EIATTR_FRAME_SIZE
	.align		4
.L_3:
        /*0018*/ 	.byte	0x04, 0x11
        /*001a*/ 	.short	(.L_5 - .L_4)
	.align		4
.L_4:
        /*001c*/ 	.word	index@(triton_red_fused__to_copy_add_div_mul_pow_sum_4)
        /*0020*/ 	.word	0x00000000


	//----- nvinfo : EIATTR_MIN_STACK_SIZE
	.align		4
.L_5:
        /*0024*/ 	.byte	0x04, 0x12
        /*0026*/ 	.short	(.L_7 - .L_6)
	.align		4
.L_6:
        /*0028*/ 	.word	index@(triton_red_fused__to_copy_add_div_mul_pow_sum_4)
        /*002c*/ 	.word	0x00000000
.L_7:


//--------------------- .nv.info.triton_red_fused__to_copy_add_div_mul_pow_sum_4 --------------------------
	.section	.nv.info.triton_red_fused__to_copy_add_div_mul_pow_sum_4,"",@"SHT_CUDA_INFO"
	.sectionflags	@""
	.align	4


	//----- nvinfo : EIATTR_CUDA_API_VERSION
	.align		4
        /*0000*/ 	.byte	0x04, 0x37
        /*0002*/ 	.short	(.L_9 - .L_8)
.L_8:
        /*0004*/ 	.word	0x0000007c


	//----- nvinfo : EIATTR_KPARAM_INFO
	.align		4
.L_9:
        /*0008*/ 	.byte	0x04, 0x17
        /*000a*/ 	.short	(.L_11 - .L_10)
.L_10:
        /*000c*/ 	.word	0x00000000
        /*0010*/ 	.short	0x0008
        /*0012*/ 	.short	0x0038
        /*0014*/ 	.byte	0x00, 0xf4, 0x21, 0x00


	//----- nvinfo : EIATTR_KPARAM_INFO
	.align		4
.L_11:
        /*0018*/ 	.byte	0x04, 0x17
        /*001a*/ 	.short	(.L_13 - .L_12)
.L_12:
        /*001c*/ 	.word	0x00000000
        /*0020*/ 	.short	0x0007
        /*0022*/ 	.short	0x0034
        /*0024*/ 	.byte	0x00, 0xf0, 0x11, 0x00


	//----- nvinfo : EIATTR_KPARAM_INFO
	.align		4
.L_13:
        /*0028*/ 	.byte	0x04, 0x17
        /*002a*/ 	.short	(.L_15 - .L_14)
.L_14:
        /*002c*/ 	.word	0x00000000
        /*0030*/ 	.short	0x0006
        /*0032*/ 	.short	0x0030
        /*0034*/ 	.byte	0x00, 0xf0, 0x11, 0x00


	//----- nvinfo : EIATTR_KPARAM_INFO
	.align		4
.L_15:
        /*0038*/ 	.byte	0x04, 0x17
        /*003a*/ 	.short	(.L_17 - .L_16)
.L_16:
        /*003c*/ 	.word	0x00000000
        /*0040*/ 	.short	0x0005
        /*0042*/ 	.short	0x0028
        /*0044*/ 	.byte	0x00, 0xf4, 0x21, 0x00


	//----- nvinfo : EIATTR_KPARAM_INFO
	.align		4
.L_17:
        /*0048*/ 	.byte	0x04, 0x17
        /*004a*/ 	.short	(.L_19 - .L_18)
.L_18:
        /*004c*/ 	.word	0x00000000
        /*0050*/ 	.short	0x0004
        /*0052*/ 	.short	0x0020
        /*0054*/ 	.byte	0x00, 0xf4, 0x21, 0x00


	//----- nvinfo : EIATTR_KPARAM_INFO
	.align		4
.L_19:
        /*0058*/ 	.byte	0x04, 0x17
        /*005a*/ 	.short	(.L_21 - .L_20)
.L_20:
        /*005c*/ 	.word	0x00000000
        /*0060*/ 	.short	0x0003
        /*0062*/ 	.short	0x0018
        /*0064*/ 	.byte	0x00, 0xf4, 0x21, 0x00


	//----- nvinfo : EIATTR_KPARAM_INFO
	.align		4
.L_21:
        /*0068*/ 	.byte	0x04, 0x17
        /*006a*/ 	.short	(.L_23 - .L_22)
.L_22:
        /*006c*/ 	.word	0x00000000
        /*0070*/ 	.short	0x0002
        /*0072*/ 	.short	0x0010
        /*0074*/ 	.byte	0x00, 0xf4, 0x21, 0x00


	//----- nvinfo : EIATTR_KPARAM_INFO
	.align		4
.L_23:
        /*0078*/ 	.byte	0x04, 0x17
        /*007a*/ 	.short	(.L_25 - .L_24)
.L_24:
        /*007c*/ 	.word	0x00000000
        /*0080*/ 	.short	0x0001
        /*0082*/ 	.short	0x0008
        /*0084*/ 	.byte	0x00, 0xf4, 0x21, 0x00


	//----- nvinfo : EIATTR_KPARAM_INFO
	.align		4
.L_25:
        /*0088*/ 	.byte	0x04, 0x17
        /*008a*/ 	.short	(.L_27 - .L_26)
.L_26:
        /*008c*/ 	.word	0x00000000
        /*0090*/ 	.short	0x0000
        /*0092*/ 	.short	0x0000
        /*0094*/ 	.byte	0x00, 0xf4, 0x21, 0x00


	//----- nvinfo : EIATTR_SPARSE_MMA_MASK
	.align		4
.L_27:
        /*0098*/ 	.byte	0x03, 0x50
        /*009a*/ 	.short	0x0000


	//----- nvinfo : EIATTR_MAXREG_COUNT
	.align		4
        /*009c*/ 	.byte	0x03, 0x1b
        /*009e*/ 	.short	0x00ff


	//----- nvinfo : EIATTR_COOP_GROUP_MASK_REGIDS
	.align		4
        /*00a0*/ 	.byte	0x04, 0x29
        /*00a2*/ 	.short	(.L_29 - .L_28)


	//   ....[0]....
.L_28:
        /*00a4*/ 	.word	0xffffffff


	//   ....[1]....
        /*00a8*/ 	.word	0xffffffff


	//----- nvinfo : EIATTR_COOP_GROUP_INSTR_OFFSETS
	.align		4
.L_29:
        /*00ac*/ 	.byte	0x04, 0x28
        /*00ae*/ 	.short	(.L_31 - .L_30)


	//   ....[0]....
.L_30:
        /*00b0*/ 	.word	0x00001240


	//   ....[1]....
        /*00b4*/ 	.word	0x000012f0


	//----- nvinfo : EIATTR_EXIT_INSTR_OFFSETS
	.align		4
.L_31:
        /*00b8*/ 	.byte	0x04, 0x1c
        /*00ba*/ 	.short	(.L_33 - .L_32)


	//   ....[0]....
.L_32:
        /*00bc*/ 	.word	0x000015e0


	//----- nvinfo : EIATTR_REQNTID
	.align		4
.L_33:
        /*00c0*/ 	.byte	0x04, 0x10
        /*00c2*/ 	.short	(.L_35 - .L_34)
.L_34:
        /*00c4*/ 	.word	0x00000100
        /*00c8*/ 	.word	0x00000001
        /*00cc*/ 	.word	0x00000001


	//----- nvinfo : EIATTR_CRS_STACK_SIZE
	.align		4
.L_35:
        /*00d0*/ 	.byte	0x04, 0x1e
        /*00d2*/ 	.short	(.L_37 - .L_36)
.L_36:
        /*00d4*/ 	.word	0x00000000


	//----- nvinfo : EIATTR_CBANK_PARAM_SIZE
	.align		4
.L_37:
        /*00d8*/ 	.byte	0x03, 0x19
        /*00da*/ 	.short	0x0040


	//----- nvinfo : EIATTR_PARAM_CBANK
	.align		4
        /*00dc*/ 	.byte	0x04, 0x0a
        /*00de*/ 	.short	(.L_39 - .L_38)
	.align		4
.L_38:
        /*00e0*/ 	.word	index@(.nv.constant0.triton_red_fused__to_copy_add_div_mul_pow_sum_4)
        /*00e4*/ 	.short	0x0210
        /*00e6*/ 	.short	0x0040


	//----- nvinfo : EIATTR_SW_WAR
	.align		4
.L_39:
        /*00e8*/ 	.byte	0x04, 0x36
        /*00ea*/ 	.short	(.L_41 - .L_40)
.L_40:
        /*00ec*/ 	.word	0x00000008
.L_41:


//--------------------- .nv.callgraph             --------------------------
	.section	.nv.callgraph,"",@"SHT_CUDA_CALLGRAPH"
	.align	4
	.sectionentsize	8
	.align		4
        /*0000*/ 	.word	0x00000000
	.align		4
        /*0004*/ 	.word	0xffffffff
	.align		4
        /*0008*/ 	.word	0x00000000
	.align		4
        /*000c*/ 	.word	0xfffffffe
	.align		4
        /*0010*/ 	.word	0x00000000
	.align		4
        /*0014*/ 	.word	0xfffffffd
	.align		4
        /*0018*/ 	.word	0x00000000
	.align		4
        /*001c*/ 	.word	0xfffffffc


//--------------------- .text.triton_red_fused__to_copy_add_div_mul_pow_sum_4 --------------------------
	.section	.text.triton_red_fused__to_copy_add_div_mul_pow_sum_4,"ax",@progbits
	.align	128
        .global         triton_red_fused__to_copy_add_div_mul_pow_sum_4
        .type           triton_red_fused__to_copy_add_div_mul_pow_sum_4,@function
        .size           triton_red_fused__to_copy_add_div_mul_pow_sum_4,(.L_x_5 - triton_red_fused__to_copy_add_div_mul_pow_sum_4)
        .other          triton_red_fused__to_copy_add_div_mul_pow_sum_4,@"STO_CUDA_ENTRY STV_DEFAULT"
triton_red_fused__to_copy_add_div_mul_pow_sum_4:
.text.triton_red_fused__to_copy_add_div_mul_pow_sum_4:
[----:B------:R-:W0:Y:S02]  /*0000*/  LDC R1, c[0x0][0x28] ;  /* 0x00000a00ff017b82 */ /* 0x000e240000000800 */
[----:B------:R-:W1:Y:S01]  /*0010*/  S2R R0, SR_TID.X ;  /* 0x0000000000007919 */ /* 0x000e620000002100 */
[----:B------:R-:W2:Y:S01]  /*0020*/  S2UR UR4, SR_CTAID.X ;  /* 0x00000000000479c3 */ /* 0x000ea20000002500 */
[----:B------:R-:W-:Y:S01]  /*0030*/  ULDC UR6, c[0x0][0x240] ;  /* 0x0000900000067ab9 */ /* 0x000fe20000000800 */
[----:B------:R-:W-:Y:S01]  /*0040*/  BSSY B0, `(.L_x_0) ;  /* 0x000011d000007945 */ /* 0x000fe20003800000 */
[----:B--2---:R-:W-:Y:S01]  /*0050*/  USHF.L.U32 UR4, UR4, 0x2, URZ ;  /* 0x0000000204047899 */ /* 0x004fe2000800063f */
[----:B-1----:R-:W-:Y:S02]  /*0060*/  SHF.R.U32.HI R2, RZ, 0x2, R0 ;  /* 0x00000002ff027819 */ /* 0x002fe40000011600 */
[----:B------:R-:W-:Y:S02]  /*0070*/  LOP3.LUT R5, R0, 0x3, RZ, 0xc0, !PT ;  /* 0x0000000300057812 */ /* 0x000fe400078ec0ff */
[----:B------:R-:W-:Y:S02]  /*0080*/  SGXT.U32 R2, R2, 0x2 ;  /* 0x000000020202781a */ /* 0x000fe40000000000 */
[----:B------:R-:W-:-:S02]  /*0090*/  SHF.L.U32 R3, R5, 0x1, RZ ;  /* 0x0000000105037819 */ /* 0x000fc400000006ff */
[----:B------:R-:W-:Y:S01]  /*00a0*/  LOP3.LUT R2, R2, UR4, RZ, 0xfc, !PT ;  /* 0x0000000402027c12 */ /* 0x000fe2000f8efcff */
[----:B------:R-:W-:-:S03]  /*00b0*/  ULDC.64 UR4, c[0x0][0x208] ;  /* 0x0000820000047ab9 */ /* 0x000fc60000000a00 */
[C---:B------:R-:W-:Y:S02]  /*00c0*/  ISETP.GE.AND P1, PT, R2.reuse, UR6, PT ;  /* 0x0000000602007c0c */ /* 0x040fe4000bf26270 */
[----:B------:R-:W-:-:S11]  /*00d0*/  LEA R4, R2, R5, 0xc ;  /* 0x0000000502047211 */ /* 0x000fd600078e60ff */
[----:B------:R-:W-:Y:S01]  /*00e0*/  @P1 MOV R7, RZ ;  /* 0x000000ff00071202 */ /* 0x000fe20000000f00 */
[----:B------:R-:W-:Y:S06]  /*00f0*/  @P1 BRA `(.L_x_1) ;  /* 0x0000001000441947 */ /* 0x000fec0003800000 */
[----:B------:R-:W1:Y:S01]  /*0100*/  LDC.64 R10, c[0x0][0x218] ;  /* 0x00008600ff0a7b82 */ /* 0x000e620000000a00 */
[----:B------:R-:W-:Y:S01]  /*0110*/  ULDC.64 UR8, c[0x0][0x228] ;  /* 0x00008a0000087ab9 */ /* 0x000fe20000000a00 */
[----:B------:R-:W-:Y:S01]  /*0120*/  HFMA2.MMA R7, -RZ, RZ, 0, 0 ;  /* 0x00000000ff077435 */ /* 0x000fe200000001ff */
[----:B------:R-:W-:Y:S02]  /*0130*/  IADD3 R9, P0, R3, UR8, RZ ;  /* 0x0000000803097c10 */ /* 0x000fe4000ff1e0ff */
[----:B------:R-:W-:Y:S02]  /*0140*/  MOV R5, 0xfffffffc ;  /* 0xfffffffc00057802 */ /* 0x000fe40000000f00 */
[----:B------:R-:W-:Y:S01]  /*0150*/  IADD3.X R18, RZ, UR9, RZ, P0, !PT ;  /* 0x00000009ff127c10 */ /* 0x000fe200087fe4ff */
[----:B------:R-:W2:Y:S01]  /*0160*/  LDC.64 R12, c[0x0][0x220] ;  /* 0x00008800ff0c7b82 */ /* 0x000ea20000000a00 */
[----:B------:R-:W-:-:S07]  /*0170*/  MOV R6, 0xffffffff ;  /* 0xffffffff00067802 */ /* 0x000fce0000000f00 */
[----:B------:R-:W3:Y:S02]  /*0180*/  LDC.64 R14, c[0x0][0x230] ;  /* 0x00008c00ff0e7b82 */ /* 0x000ee40000000a00 */
.L_x_2:
[----:B------:R-:W-:-:S04]  /*0190*/  IADD3 R19, R5, 0x4, RZ ;  /* 0x0000000405137810 */ /* 0x000fc80007ffe0ff */
[----:B------:R-:W-:-:S05]  /*01a0*/  LOP3.LUT R19, R4, R19, RZ, 0xfc, !PT ;  /* 0x0000001304137212 */ /* 0x000fca00078efcff */
[----:B--2---:R-:W-:-:S04]  /*01b0*/  IMAD.WIDE R16, R19, 0x2, R12 ;  /* 0x0000000213107825 */ /* 0x004fc800078e020c */
[C---:B-1----:R-:W-:Y:S01]  /*01c0*/  IMAD.WIDE R22, R19.reuse, 0x2, R10 ;  /* 0x0000000213167825 */ /* 0x042fe200078e020a */
[----:B------:R1:W2:Y:S04]  /*01d0*/  LDG.E.EL.U16 R24, desc[UR4][R16.64] ;  /* 0x0000000410187981 */ /* 0x0002a8000c2e1500 */
[----:B------:R-:W4:Y:S01]  /*01e0*/  LDG.E.EL.U16 R25, desc[UR4][R22.64] ;  /* 0x0000000416197981 */ /* 0x000f22000c2e1500 */
[----:B-1----:R-:W-:Y:S02]  /*01f0*/  MOV R16, R9 ;  /* 0x0000000900107202 */ /* 0x002fe40000000f00 */
[----:B------:R-:W-:Y:S01]  /*0200*/  MOV R17, R18 ;  /* 0x0000001200117202 */ /* 0x000fe20000000f00 */
[----:B---3--:R-:W-:-:S04]  /*0210*/  IMAD.WIDE R18, R19, 0x2, R14 ;  /* 0x0000000213127825 */ /* 0x008fc800078e020e */
[----:B------:R-:W3:Y:S04]  /*0220*/  LDG.E.EL.U16 R8, desc[UR4][R16.64] ;  /* 0x0000000410087981 */ /* 0x000ee8000c2e1500 */
[----:B------:R1:W5:Y:S01]  /*0230*/  LDG.E.EL.U16 R9, desc[UR4][R18.64] ;  /* 0x0000000412097981 */ /* 0x000362000c2e1500 */
[----:B------:R-:W-:Y:S02]  /*0240*/  IADD3 R29, R5, 0x8, RZ ;  /* 0x00000008051d7810 */ /* 0x000fe40007ffe0ff */
[----:B------:R-:W-:Y:S01]  /*0250*/  IADD3 R28, R5, 0xc, RZ ;  /* 0x0000000c051c7810 */ /* 0x000fe20007ffe0ff */
[----:B------:R-:W5:Y:S01]  /*0260*/  LDG.E.EL.U16 R27, desc[UR4][R16.64+0x8] ;  /* 0x00000804101b7981 */ /* 0x000f62000c2e1500 */
[----:B------:R-:W-:-:S05]  /*0270*/  LOP3.LUT R29, R4, R29, RZ, 0xfc, !PT ;  /* 0x0000001d041d7212 */ /* 0x000fca00078efcff */
[----:B------:R-:W-:-:S04]  /*0280*/  IMAD.WIDE R20, R29, 0x2, R12 ;  /* 0x000000021d147825 */ /* 0x000fc800078e020c */
[C---:B-1----:R-:W-:Y:S02]  /*0290*/  IMAD.WIDE R18, R29.reuse, 0x2, R10 ;  /* 0x000000021d127825 */ /* 0x042fe400078e020a */
[----:B------:R-:W5:Y:S02]  /*02a0*/  LDG.E.EL.U16 R20, desc[UR4][R20.64] ;  /* 0x0000000414147981 */ /* 0x000f64000c2e1500 */
[----:B------:R-:W-:Y:S02]  /*02b0*/  IMAD.WIDE R22, R29, 0x2, R14 ;  /* 0x000000021d167825 */ /* 0x000fe400078e020e */
[----:B------:R2:W5:Y:S01]  /*02c0*/  LDG.E.EL.U16 R26, desc[UR4][R18.64] ;  /* 0x00000004121a7981 */ /* 0x000562000c2e1500 */
[----:B------:R-:W-:-:S03]  /*02d0*/  LOP3.LUT R29, R4, R28, RZ, 0xfc, !PT ;  /* 0x0000001c041d7212 */ /* 0x000fc600078efcff */
[----:B------:R1:W5:Y:S01]  /*02e0*/  LDG.E.EL.U16 R22, desc[UR4][R22.64] ;  /* 0x0000000416167981 */ /* 0x000362000c2e1500 */
[----:B--2---:R-:W-:Y:S02]  /*02f0*/  HADD2.F32 R19, -RZ, R24.H0_H0 ;  /* 0x20000018ff137230 */ /* 0x004fe40000004100 */
[----:B----4-:R-:W-:Y:S02]  /*0300*/  HADD2.F32 R28, -RZ, R25.H0_H0 ;  /* 0x20000019ff1c7230 */ /* 0x010fe40000004100 */
[----:B------:R-:W-:-:S04]  /*0310*/  IMAD.WIDE R24, R29, 0x2, R10 ;  /* 0x000000021d187825 */ /* 0x000fc800078e020a */
[----:B------:R-:W-:Y:S01]  /*0320*/  FADD R28, R28, R19 ;  /* 0x000000131c1c7221 */ /* 0x000fe20000000000 */
[----:B------:R-:W-:Y:S01]  /*0330*/  IMAD.WIDE R18, R29, 0x2, R12 ;  /* 0x000000021d127825 */ /* 0x000fe200078e020c */
[----:B------:R-:W2:Y:S04]  /*0340*/  LDG.E.EL.U16 R24, desc[UR4][R24.64] ;  /* 0x0000000418187981 */ /* 0x000ea8000c2e1500 */
[----:B------:R-:W4:Y:S01]  /*0350*/  LDG.E.EL.U16 R21, desc[UR4][R18.64] ;  /* 0x0000000412157981 */ /* 0x000f22000c2e1500 */
[----:B---3--:R-:W-:-:S05]  /*0360*/  HADD2.F32 R8, -RZ, R8.H0_H0 ;  /* 0x20000008ff087230 */ /* 0x008fca0000004100 */
[----:B------:R-:W-:Y:S01]  /*0370*/  FMUL R28, R8, R28 ;  /* 0x0000001c081c7220 */ /* 0x000fe20000400000 */
[----:B-----5:R-:W-:-:S05]  /*0380*/  HADD2.F32 R8, -RZ, R9.H0_H0 ;  /* 0x20000009ff087230 */ /* 0x020fca0000004100 */
[----:B01----:R-:W-:Y:S01]  /*0390*/  FFMA R23, R8, R28, R7 ;  /* 0x0000001c08177223 */ /* 0x003fe20000000007 */
[----:B------:R-:W-:Y:S01]  /*03a0*/  IMAD.WIDE R8, R29, 0x2, R14 ;  /* 0x000000021d087825 */ /* 0x000fe200078e020e */
[----:B------:R-:W3:Y:S04]  /*03b0*/  LDG.E.EL.U16 R7, desc[UR4][R16.64+0x10] ;  /* 0x0000100410077981 */ /* 0x000ee8000c2e1500 */
[----:B------:R0:W5:Y:S01]  /*03c0*/  LDG.E.EL.U16 R25, desc[UR4][R8.64] ;  /* 0x0000000408197981 */ /* 0x000162000c2e1500 */
[----:B------:R-:W-:-:S04]  /*03d0*/  IADD3 R29, R5, 0x10, RZ ;  /* 0x00000010051d7810 */ /* 0x000fc80007ffe0ff */
[----:B0-----:R-:W-:-:S05]  /*03e0*/  LOP3.LUT R9, R4, R29, RZ, 0xfc, !PT ;  /* 0x0000001d04097212 */ /* 0x001fca00078efcff */
[----:B------:R-:W-:-:S06]  /*03f0*/  IMAD.WIDE R28, R9, 0x2, R10 ;  /* 0x00000002091c7825 */ /* 0x000fcc00078e020a */
[----:B------:R0:W5:Y:S01]  /*0400*/  LDG.E.EL.U16 R28, desc[UR4][R28.64] ;  /* 0x000000041c1c7981 */ /* 0x000162000c2e1500 */
[----:B------:R-:W-:Y:S02]  /*0410*/  HADD2.F32 R26, -RZ, R26.H0_H0 ;  /* 0x2000001aff1a7230 */ /* 0x000fe40000004100 */
[----:B------:R-:W-:Y:S02]  /*0420*/  HADD2.F32 R19, -RZ, R20.H0_H0 ;  /* 0x20000014ff137230 */ /* 0x000fe40000004100 */
[----:B------:R-:W-:-:S03]  /*0430*/  HADD2.F32 R27, -RZ, R27.H0_H0 ;  /* 0x2000001bff1b7230 */ /* 0x000fc60000004100 */
[----:B------:R-:W-:Y:S01]  /*0440*/  FADD R26, R26, R19 ;  /* 0x000000131a1a7221 */ /* 0x000fe20000000000 */
[----:B------:R-:W-:-:S04]  /*0450*/  IMAD.WIDE R18, R9, 0x2, R12 ;  /* 0x0000000209127825 */ /* 0x000fc800078e020c */
[----:B------:R-:W-:Y:S01]  /*0460*/  FMUL R27, R27, R26 ;  /* 0x0000001a1b1b7220 */ /* 0x000fe20000400000 */
[----:B------:R-:W-:Y:S01]  /*0470*/  HADD2.F32 R22, -RZ, R22.H0_H0 ;  /* 0x20000016ff167230 */ /* 0x000fe20000004100 */
[----:B------:R1:W5:Y:S01]  /*0480*/  LDG.E.EL.U16 R20, desc[UR4][R18.64] ;  /* 0x0000000412147981 */ /* 0x000362000c2e1500 */
[----:B------:R-:W-:-:S04]  /*0490*/  IMAD.WIDE R8, R9, 0x2, R14 ;  /* 0x0000000209087825 */ /* 0x000fc800078e020e */
[----:B------:R-:W-:Y:S01]  /*04a0*/  FFMA R27, R22, R27, R23 ;  /* 0x0000001b161b7223 */ /* 0x000fe20000000017 */
[----:B------:R-:W-:Y:S01]  /*04b0*/  IADD3 R23, R5, 0x14, RZ ;  /* 0x0000001405177810 */ /* 0x000fe20007ffe0ff */
[----:B------:R-:W5:Y:S03]  /*04c0*/  LDG.E.EL.U16 R26, desc[UR4][R16.64+0x18] ;  /* 0x00001804101a7981 */ /* 0x000f66000c2e1500 */
[----:B0-----:R-:W-:Y:S01]  /*04d0*/  LOP3.LUT R29, R4, R23, RZ, 0xfc, !PT ;  /* 0x00000017041d7212 */ /* 0x001fe200078efcff */
[----:B------:R0:W5:Y:S04]  /*04e0*/  LDG.E.EL.U16 R8, desc[UR4][R8.64] ;  /* 0x0000000408087981 */ /* 0x000168000c2e1500 */
[----:B------:R-:W-:-:S04]  /*04f0*/  IMAD.WIDE R22, R29, 0x2, R10 ;  /* 0x000000021d167825 */ /* 0x000fc800078e020a */
[----:B-1----:R-:W-:Y:S02]  /*0500*/  IMAD.WIDE R18, R29, 0x2, R12 ;  /* 0x000000021d127825 */ /* 0x002fe400078e020c */
[----:B------:R1:W5:Y:S01]  /*0510*/  LDG.E.EL.U16 R22, desc[UR4][R22.64] ;  /* 0x0000000416167981 */ /* 0x000362000c2e1500 */
[----:B0-----:R-:W-:-:S04]  /*0520*/  IADD3 R9, R5, 0x18, RZ ;  /* 0x0000001805097810 */ /* 0x001fc80007ffe0ff */
[----:B------:R-:W-:Y:S01]  /*0530*/  LOP3.LUT R9, R4, R9, RZ, 0xfc, !PT ;  /* 0x0000000904097212 */ /* 0x000fe200078efcff */
[----:B--2---:R-:W-:Y:S02]  /*0540*/  HADD2.F32 R24, -RZ, R24.H0_H0 ;  /* 0x20000018ff187230 */ /* 0x004fe40000004100 */
[----:B----4-:R-:W-:-:S05]  /*0550*/  HADD2.F32 R21, -RZ, R21.H0_H0 ;  /* 0x20000015ff157230 */ /* 0x010fca0000004100 */
[----:B------:R-:W-:Y:S02]  /*0560*/  FADD R24, R24, R21 ;  /* 0x0000001518187221 */ /* 0x000fe40000000000 */
[----:B------:R0:W2:Y:S01]  /*0570*/  LDG.E.EL.U16 R21, desc[UR4][R18.64] ;  /* 0x0000000412157981 */ /* 0x0000a2000c2e1500 */
[----:B---3--:R-:W-:-:S05]  /*0580*/  HADD2.F32 R7, -RZ, R7.H0_H0 ;  /* 0x20000007ff077230 */ /* 0x008fca0000004100 */
[----:B------:R-:W-:Y:S01]  /*0590*/  FMUL R7, R7, R24 ;  /* 0x0000001807077220 */ /* 0x000fe20000400000 */
[----:B-----5:R-:W-:-:S05]  /*05a0*/  HADD2.F32 R24, -RZ, R25.H0_H0 ;  /* 0x20000019ff187230 */ /* 0x020fca0000004100 */
[----:B------:R-:W-:Y:S01]  /*05b0*/  FFMA R27, R24, R7, R27 ;  /* 0x00000007181b7223 */ /* 0x000fe2000000001b */
[----:B------:R-:W-:Y:S01]  /*05c0*/  IMAD.WIDE R24, R29, 0x2, R14 ;  /* 0x000000021d187825 */ /* 0x000fe200078e020e */
[----:B------:R-:W3:Y:S05]  /*05d0*/  LDG.E.EL.U16 R7, desc[UR4][R16.64+0x20] ;  /* 0x0000200410077981 */ /* 0x000eea000c2e1500 */
[----:B------:R-:W4:Y:S01]  /*05e0*/  LDG.E.EL.U16 R24, desc[UR4][R24.64] ;  /* 0x0000000418187981 */ /* 0x000f22000c2e1500 */
[----:B-1----:R-:W-:Y:S02]  /*05f0*/  HADD2.F32 R23, -RZ, R28.H0_H0 ;  /* 0x2000001cff177230 */ /* 0x002fe40000004100 */
[----:B------:R-:W-:Y:S01]  /*0600*/  IMAD.WIDE R28, R9, 0x2, R10 ;  /* 0x00000002091c7825 */ /* 0x000fe200078e020a */
[----:B------:R-:W5:Y:S05]  /*0610*/  LDG.E.EL.U16 R25, desc[UR4][R16.64+0x28] ;  /* 0x0000280410197981 */ /* 0x000f6a000c2e1500 */
[----:B------:R1:W5:Y:S01]  /*0620*/  LDG.E.EL.U16 R28, desc[UR4][R28.64] ;  /* 0x000000041c1c7981 */ /* 0x000362000c2e1500 */
[----:B------:R-:W-:-:S05]  /*0630*/  HADD2.F32 R20, -RZ, R20.H0_H0 ;  /* 0x20000014ff147230 */ /* 0x000fca0000004100 */
[----:B------:R-:W-:Y:S01]  /*0640*/  FADD R23, R23, R20 ;  /* 0x0000001417177221 */ /* 0x000fe20000000000 */
[----:B------:R-:W-:Y:S02]  /*0650*/  HADD2.F32 R26, -RZ, R26.H0_H0 ;  /* 0x2000001aff1a7230 */ /* 0x000fe40000004100 */
[----:B0-----:R-:W-:-:S04]  /*0660*/  IMAD.WIDE R18, R9, 0x2, R12 ;  /* 0x0000000209127825 */ /* 0x001fc800078e020c */
[----:B------:R-:W-:Y:S01]  /*0670*/  FMUL R23, R26, R23 ;  /* 0x000000171a177220 */ /* 0x000fe20000400000 */
[----:B------:R-:W-:Y:S01]  /*0680*/  HADD2.F32 R8, -RZ, R8.H0_H0 ;  /* 0x20000008ff087230 */ /* 0x000fe20000004100 */
[----:B------:R2:W5:Y:S04]  /*0690*/  LDG.E.EL.U16 R20, desc[UR4][R18.64] ;  /* 0x0000000412147981 */ /* 0x000568000c2e1500 */
[----:B------:R-:W-:Y:S01]  /*06a0*/  FFMA R27, R8, R23, R27 ;  /* 0x00000017081b7223 */ /* 0x000fe2000000001b */
[----:B------:R-:W-:Y:S01]  /*06b0*/  IADD3 R23, R5, 0x1c, RZ ;  /* 0x0000001c05177810 */ /* 0x000fe20007ffe0ff */
[----:B------:R-:W-:-:S03]  /*06c0*/  IMAD.WIDE R8, R9, 0x2, R14 ;  /* 0x0000000209087825 */ /* 0x000fc600078e020e */
[----:B------:R-:W-:Y:S01]  /*06d0*/  LOP3.LUT R26, R4, R23, RZ, 0xfc, !PT ;  /* 0x00000017041a7212 */ /* 0x000fe200078efcff */
[----:B-1----:R-:W-:Y:S02]  /*06e0*/  HADD2.F32 R29, -RZ, R22.H0_H0 ;  /* 0x20000016ff1d7230 */ /* 0x002fe40000004100 */
[----:B------:R0:W5:Y:S02]  /*06f0*/  LDG.E.EL.U16 R8, desc[UR4][R8.64] ;  /* 0x0000000408087981 */ /* 0x000164000c2e1500 */
[----:B------:R-:W-:-:S06]  /*0700*/  IMAD.WIDE R22, R26, 0x2, R10 ;  /* 0x000000021a167825 */ /* 0x000fcc00078e020a */
[----:B------:R-:W5:Y:S01]  /*0710*/  LDG.E.EL.U16 R22, desc[UR4][R22.64] ;  /* 0x0000000416167981 */ /* 0x000f62000c2e1500 */
[----:B--2---:R-:W-:-:S05]  /*0720*/  HADD2.F32 R18, -RZ, R21.H0_H0 ;  /* 0x20000015ff127230 */ /* 0x004fca0000004100 */
[----:B------:R-:W-:Y:S01]  /*0730*/  FADD R29, R29, R18 ;  /* 0x000000121d1d7221 */ /* 0x000fe20000000000 */
[----:B------:R-:W-:-:S05]  /*0740*/  IMAD.WIDE R18, R26, 0x2, R12 ;  /* 0x000000021a127825 */ /* 0x000fca00078e020c */
[----:B------:R1:W2:Y:S01]  /*0750*/  LDG.E.EL.U16 R21, desc[UR4][R18.64] ;  /* 0x0000000412157981 */ /* 0x0002a2000c2e1500 */
[----:B---3--:R-:W-:Y:S02]  /*0760*/  HADD2.F32 R7, -RZ, R7.H0_H0 ;  /* 0x20000007ff077230 */ /* 0x008fe40000004100 */
[----:B----4-:R-:W-:-:S03]  /*0770*/  HADD2.F32 R24, -RZ, R24.H0_H0 ;  /* 0x20000018ff187230 */ /* 0x010fc60000004100 */
[----:B------:R-:W-:Y:S01]  /*0780*/  FMUL R7, R7, R29 ;  /* 0x0000001d07077220 */ /* 0x000fe20000400000 */
[----:B------:R-:W-:-:S03]  /*0790*/  IADD3 R29, R5, 0x20, RZ ;  /* 0x00000020051d7810 */ /* 0x000fc60007ffe0ff */
[----:B0-----:R-:W-:Y:S01]  /*07a0*/  FFMA R9, R24, R7, R27 ;  /* 0x0000000718097223 */ /* 0x001fe2000000001b */
[----:B------:R-:W-:Y:S01]  /*07b0*/  IMAD.WIDE R26, R26, 0x2, R14 ;  /* 0x000000021a1a7825 */ /* 0x000fe200078e020e */
[----:B------:R-:W3:Y:S01]  /*07c0*/  LDG.E.EL.U16 R7, desc[UR4][R16.64+0x30] ;  /* 0x0000300410077981 */ /* 0x000ee2000c2e1500 */
[----:B------:R-:W-:-:S04]  /*07d0*/  LOP3.LUT R24, R4, R29, RZ, 0xfc, !PT ;  /* 0x0000001d04187212 */ /* 0x000fc800078efcff */
[----:B------:R0:W4:Y:S01]  /*07e0*/  LDG.E.EL.U16 R26, desc[UR4][R26.64] ;  /* 0x000000041a1a7981 */ /* 0x000122000c2e1500 */
[----:B-1----:R-:W-:-:S04]  /*07f0*/  IMAD.WIDE R18, R24, 0x2, R12 ;  /* 0x0000000218127825 */ /* 0x002fc800078e020c */
[----:B-----5:R-:W-:Y:S02]  /*0800*/  HADD2.F32 R23, -RZ, R28.H0_H0 ;  /* 0x2000001cff177230 */ /* 0x020fe40000004100 */
[----:B------:R-:W-:Y:S01]  /*0810*/  IMAD.WIDE R28, R24, 0x2, R10 ;  /* 0x00000002181c7825 */ /* 0x000fe200078e020a */
[----:B------:R-:W5:Y:S05]  /*0820*/  LDG.E.EL.U16 R18, desc[UR4][R18.64] ;  /* 0x0000000412127981 */ /* 0x000f6a000c2e1500 */
[----:B------:R-:W5:Y:S01]  /*0830*/  LDG.E.EL.U16 R28, desc[UR4][R28.64] ;  /* 0x000000041c1c7981 */ /* 0x000f62000c2e1500 */
[----:B------:R-:W-:Y:S01]  /*0840*/  HADD2.F32 R25, -RZ, R25.H0_H0 ;  /* 0x20000019ff197230 */ /* 0x000fe20000004100 */
[----:B0-----:R-:W-:-:S02]  /*0850*/  IADD3 R27, R5, 0x24, RZ ;  /* 0x00000024051b7810 */ /* 0x001fc40007ffe0ff */
[----:B------:R-:W5:Y:S01]  /*0860*/  LDG.E.EL.U16 R19, desc[UR4][R16.64+0x38] ;  /* 0x0000380410137981 */ /* 0x000f62000c2e1500 */
[----:B------:R-:W-:Y:S01]  /*0870*/  HADD2.F32 R20, -RZ, R20.H0_H0 ;  /* 0x20000014ff147230 */ /* 0x000fe20000004100 */
[----:B------:R-:W-:-:S04]  /*0880*/  LOP3.LUT R27, R4, R27, RZ, 0xfc, !PT ;  /* 0x0000001b041b7212 */ /* 0x000fc800078efcff */
[----:B------:R-:W-:-:S04]  /*0890*/  FADD R20, R23, R20 ;  /* 0x0000001417147221 */ /* 0x000fc80000000000 */
[----:B------:R-:W-:Y:S01]  /*08a0*/  FMUL R20, R25, R20 ;  /* 0x0000001419147220 */ /* 0x000fe20000400000 */
[----:B------:R-:W-:-:S05]  /*08b0*/  HADD2.F32 R8, -RZ, R8.H0_H0 ;  /* 0x20000008ff087230 */ /* 0x000fca0000004100 */
[----:B------:R-:W-:Y:S01]  /*08c0*/  FFMA R23, R8, R20, R9 ;  /* 0x0000001408177223 */ /* 0x000fe20000000009 */
[----:B------:R-:W-:-:S04]  /*08d0*/  IMAD.WIDE R8, R27, 0x2, R10 ;  /* 0x000000021b087825 */ /* 0x000fc800078e020a */
[----:B------:R-:W-:Y:S02]  /*08e0*/  HADD2.F32 R22, -RZ, R22.H0_H0 ;  /* 0x20000016ff167230 */ /* 0x000fe40000004100 */
[----:B------:R-:W-:Y:S01]  /*08f0*/  IMAD.WIDE R24, R24, 0x2, R14 ;  /* 0x0000000218187825 */ /* 0x000fe200078e020e */
[----:B------:R3:W5:Y:S05]  /*0900*/  LDG.E.EL.U16 R8, desc[UR4][R8.64] ;  /* 0x0000000408087981 */ /* 0x00076a000c2e1500 */
[----:B------:R-:W5:Y:S01]  /*0910*/  LDG.E.EL.U16 R24, desc[UR4][R24.64] ;  /* 0x0000000418187981 */ /* 0x000f62000c2e1500 */
[----:B--2---:R-:W-:-:S05]  /*0920*/  HADD2.F32 R21, -RZ, R21.H0_H0 ;  /* 0x20000015ff157230 */ /* 0x004fca0000004100 */
[----:B------:R-:W-:Y:S01]  /*0930*/  FADD R22, R22, R21 ;  /* 0x0000001516167221 */ /* 0x000fe20000000000 */
[----:B------:R-:W-:-:S05]  /*0940*/  IMAD.WIDE R20, R27, 0x2, R12 ;  /* 0x000000021b147825 */ /* 0x000fca00078e020c */
[----:B------:R5:W2:Y:S01]  /*0950*/  LDG.E.EL.U16 R29, desc[UR4][R20.64] ;  /* 0x00000004141d7981 */ /* 0x000aa2000c2e1500 */
[----:B---3--:R-:W-:-:S03]  /*0960*/  HADD2.F32 R9, -RZ, R7.H0_H0 ;  /* 0x20000007ff097230 */ /* 0x008fc60000004100 */
[----:B------:R-:W3:Y:S01]  /*0970*/  LDG.E.EL.U16 R7, desc[UR4][R16.64+0x40] ;  /* 0x0000400410077981 */ /* 0x000ee2000c2e1500 */
[----:B----4-:R-:W-:Y:S02]  /*0980*/  HADD2.F32 R26, -RZ, R26.H0_H0 ;  /* 0x2000001aff1a7230 */ /* 0x010fe40000004100 */
[----:B------:R-:W-:-:S04]  /*0990*/  FMUL R22, R9, R22 ;  /* 0x0000001609167220 */ /* 0x000fc80000400000 */
[----:B------:R-:W-:Y:S01]  /*09a0*/  FFMA R9, R26, R22, R23 ;  /* 0x000000161a097223 */ /* 0x000fe20000000017 */
[----:B------:R-:W-:Y:S01]  /*09b0*/  IMAD.WIDE R22, R27, 0x2, R14 ;  /* 0x000000021b167825 */ /* 0x000fe200078e020e */
[----:B------:R-:W-:-:S03]  /*09c0*/  IADD3 R26, R5, 0x28, RZ ;  /* 0x00000028051a7810 */ /* 0x000fc60007ffe0ff */
[----:B-----5:R-:W-:Y:S01]  /*09d0*/  HADD2.F32 R21, -RZ, R18.H0_H0 ;  /* 0x20000012ff157230 */ /* 0x020fe20000004100 */
[----:B------:R-:W-:Y:S01]  /*09e0*/  LOP3.LUT R25, R4, R26, RZ, 0xfc, !PT ;  /* 0x0000001a04197212 */ /* 0x000fe200078efcff */
[----:B------:R0:W4:Y:S01]  /*09f0*/  LDG.E.EL.U16 R22, desc[UR4][R22.64] ;  /* 0x0000000416167981 */ /* 0x000122000c2e1500 */
[----:B------:R-:W-:-:S03]  /*0a00*/  HADD2.F32 R28, -RZ, R28.H0_H0 ;  /* 0x2000001cff1c7230 */ /* 0x000fc60000004100 */
[----:B------:R-:W-:-:S04]  /*0a10*/  IMAD.WIDE R26, R25, 0x2, R10 ;  /* 0x00000002191a7825 */ /* 0x000fc800078e020a */
[----:B------:R-:W-:Y:S01]  /*0a20*/  FADD R18, R28, R21 ;  /* 0x000000151c127221 */ /* 0x000fe20000000000 */
[----:B------:R-:W-:Y:S01]  /*0a30*/  IMAD.WIDE R20, R25, 0x2, R12 ;  /* 0x0000000219147825 */ /* 0x000fe200078e020c */
[----:B------:R-:W5:Y:S05]  /*0a40*/  LDG.E.EL.U16 R26, desc[UR4][R26.64] ;  /* 0x000000041a1a7981 */ /* 0x000f6a000c2e1500 */
[----:B------:R1:W5:Y:S01]  /*0a50*/  LDG.E.EL.U16 R20, desc[UR4][R20.64] ;  /* 0x0000000414147981 */ /* 0x000362000c2e1500 */
[----:B------:R-:W-:-:S05]  /*0a60*/  HADD2.F32 R19, -RZ, R19.H0_H0 ;  /* 0x20000013ff137230 */ /* 0x000fca0000004100 */
[----:B------:R-:W-:Y:S01]  /*0a70*/  FMUL R18, R19, R18 ;  /* 0x0000001213127220 */ /* 0x000fe20000400000 */
[----:B------:R-:W-:Y:S01]  /*0a80*/  IADD3 R19, R5, 0x2c, RZ ;  /* 0x0000002c05137810 */ /* 0x000fe20007ffe0ff */
[----:B------:R-:W5:Y:S03]  /*0a90*/  LDG.E.EL.U16 R27, desc[UR4][R16.64+0x50] ;  /* 0x00005004101b7981 */ /* 0x000f66000c2e1500 */
[----:B0-----:R-:W-:Y:S01]  /*0aa0*/  LOP3.LUT R23, R4, R19, RZ, 0xfc, !PT ;  /* 0x0000001304177212 */ /* 0x001fe200078efcff */
[----:B------:R-:W-:Y:S02]  /*0ab0*/  HADD2.F32 R8, -RZ, R8.H0_H0 ;  /* 0x20000008ff087230 */ /* 0x000fe40000004100 */
[----:B------:R-:W-:-:S05]  /*0ac0*/  HADD2.F32 R24, -RZ, R24.H0_H0 ;  /* 0x20000018ff187230 */ /* 0x000fca0000004100 */
[----:B------:R-:W-:Y:S01]  /*0ad0*/  FFMA R28, R24, R18, R9 ;  /* 0x00000012181c7223 */ /* 0x000fe20000000009 */
[----:B------:R-:W-:-:S06]  /*0ae0*/  IMAD.WIDE R24, R25, 0x2, R14 ;  /* 0x0000000219187825 */ /* 0x000fcc00078e020e */
[----:B------:R-:W5:Y:S01]  /*0af0*/  LDG.E.EL.U16 R24, desc[UR4][R24.64] ;  /* 0x0000000418187981 */ /* 0x000f62000c2e1500 */
[----:B--2---:R-:W-:-:S05]  /*0b00*/  HADD2.F32 R29, -RZ, R29.H0_H0 ;  /* 0x2000001dff1d7230 */ /* 0x004fca0000004100 */
[----:B------:R-:W-:Y:S01]  /*0b10*/  FADD R18, R8, R29 ;  /* 0x0000001d08127221 */ /* 0x000fe20000000000 */
[----:B------:R-:W-:-:S04]  /*0b20*/  IMAD.WIDE R8, R23, 0x2, R10 ;  /* 0x0000000217087825 */ /* 0x000fc800078e020a */
[----:B---3--:R-:W-:Y:S02]  /*0b30*/  HADD2.F32 R7, -RZ, R7.H0_H0 ;  /* 0x20000007ff077230 */ /* 0x008fe40000004100 */
[----:B------:R0:W2:Y:S03]  /*0b40*/  LDG.E.EL.U16 R8, desc[UR4][R8.64] ;  /* 0x0000000408087981 */ /* 0x0000a6000c2e1500 */
[----:B-1----:R-:W-:Y:S01]  /*0b50*/  FMUL R21, R7, R18 ;  /* 0x0000001207157220 */ /* 0x002fe20000400000 */
[----:B------:R-:W-:Y:S01]  /*0b60*/  IMAD.WIDE R18, R23, 0x2, R12 ;  /* 0x0000000217127825 */ /* 0x000fe200078e020c */
[----:B------:R-:W3:Y:S05]  /*0b70*/  LDG.E.EL.U16 R7, desc[UR4][R16.64+0x48] ;  /* 0x0000480410077981 */ /* 0x000eea000c2e1500 */
[----:B------:R1:W3:Y:S01]  /*0b80*/  LDG.E.EL.U16 R18, desc[UR4][R18.64] ;  /* 0x0000000412127981 */ /* 0x0002e2000c2e1500 */
[----:B----4-:R-:W-:-:S05]  /*0b90*/  HADD2.F32 R29, -RZ, R22.H0_H0 ;  /* 0x20000016ff1d7230 */ /* 0x010fca0000004100 */
[----:B0-----:R-:W-:Y:S01]  /*0ba0*/  FFMA R9, R29, R21, R28 ;  /* 0x000000151d097223 */ /* 0x001fe2000000001c */
[----:B------:R-:W-:Y:S01]  /*0bb0*/  IADD3 R21, R5, 0x30, RZ ;  /* 0x0000003005157810 */ /* 0x000fe20007ffe0ff */
[----:B------:R-:W-:-:S03]  /*0bc0*/  IMAD.WIDE R22, R23, 0x2, R14 ;  /* 0x0000000217167825 */ /* 0x000fc600078e020e */
[----:B-1----:R-:W-:Y:S01]  /*0bd0*/  LOP3.LUT R19, R4, R21, RZ, 0xfc, !PT ;  /* 0x0000001504137212 */ /* 0x002fe200078efcff */
[----:B-----5:R-:W-:Y:S02]  /*0be0*/  HADD2.F32 R26, -RZ, R26.H0_H0 ;  /* 0x2000001aff1a7230 */ /* 0x020fe40000004100 */
[----:B------:R0:W4:Y:S01]  /*0bf0*/  LDG.E.EL.U16 R22, desc[UR4][R22.64] ;  /* 0x0000000416167981 */ /* 0x000122000c2e1500 */
[----:B------:R-:W-:Y:S02]  /*0c00*/  HADD2.F32 R21, -RZ, R20.H0_H0 ;  /* 0x20000014ff157230 */ /* 0x000fe40000004100 */
[----:B------:R-:W-:-:S04]  /*0c10*/  IMAD.WIDE R28, R19, 0x2, R10 ;  /* 0x00000002131c7825 */ /* 0x000fc800078e020a */
[----:B------:R-:W-:Y:S01]  /*0c20*/  FADD R26, R26, R21 ;  /* 0x000000151a1a7221 */ /* 0x000fe20000000000 */
[----:B------:R-:W-:Y:S01]  /*0c30*/  IMAD.WIDE R20, R19, 0x2, R12 ;  /* 0x0000000213147825 */ /* 0x000fe200078e020c */
[----:B------:R-:W5:Y:S04]  /*0c40*/  LDG.E.EL.U16 R28, desc[UR4][R28.64] ;  /* 0x000000041c1c7981 */ /* 0x000f68000c2e1500 */
[----:B------:R1:W5:Y:S01]  /*0c50*/  LDG.E.EL.U16 R25, desc[UR4][R20.64] ;  /* 0x0000000414197981 */ /* 0x000362000c2e1500 */
[----:B0-----:R-:W-:-:S04]  /*0c60*/  IADD3 R23, R5, 0x34, RZ ;  /* 0x0000003405177810 */ /* 0x001fc80007ffe0ff */
[----:B------:R-:W-:Y:S01]  /*0c70*/  LOP3.LUT R23, R4, R23, RZ, 0xfc, !PT ;  /* 0x0000001704177212 */ /* 0x000fe200078efcff */
[----:B------:R-:W-:-:S04]  /*0c80*/  HADD2.F32 R27, -RZ, R27.H0_H0 ;  /* 0x2000001bff1b7230 */ /* 0x000fc80000004100 */
[----:B-1----:R-:W-:-:S06]  /*0c90*/  IMAD.WIDE R20, R23, 0x2, R12 ;  /* 0x0000000217147825 */ /* 0x002fcc00078e020c */
[----:B------:R-:W5:Y:S01]  /*0ca0*/  LDG.E.EL.U16 R20, desc[UR4][R20.64] ;  /* 0x0000000414147981 */ /* 0x000f62000c2e1500 */
[----:B------:R-:W-:Y:S02]  /*0cb0*/  HADD2.F32 R24, -RZ, R24.H0_H0 ;  /* 0x20000018ff187230 */ /* 0x000fe40000004100 */
[----:B--2---:R-:W-:Y:S02]  /*0cc0*/  HADD2.F32 R8, -RZ, R8.H0_H0 ;  /* 0x20000008ff087230 */ /* 0x004fe40000004100 */
[----:B---3--:R-:W-:Y:S02]  /*0cd0*/  HADD2.F32 R7, -RZ, R7.H0_H0 ;  /* 0x20000007ff077230 */ /* 0x008fe40000004100 */
[----:B------:R-:W-:-:S03]  /*0ce0*/  HADD2.F32 R18, -RZ, R18.H0_H0 ;  /* 0x20000012ff127230 */ /* 0x000fc60000004100 */
[----:B------:R-:W-:Y:S02]  /*0cf0*/  FMUL R7, R7, R26 ;  /* 0x0000001a07077220 */ /* 0x000fe40000400000 */
[----:B------:R-:W-:Y:S02]  /*0d00*/  FADD R26, R8, R18 ;  /* 0x00000012081a7221 */ /* 0x000fe40000000000 */
[----:B------:R-:W-:Y:S01]  /*0d10*/  FFMA R7, R24, R7, R9 ;  /* 0x0000000718077223 */ /* 0x000fe20000000009 */
[----:B------:R-:W-:Y:S01]  /*0d20*/  IMAD.WIDE R8, R23, 0x2, R10 ;  /* 0x0000000217087825 */ /* 0x000fe200078e020a */
[----:B------:R-:W2:Y:S03]  /*0d30*/  LDG.E.EL.U16 R24, desc[UR4][R16.64+0x58] ;  /* 0x0000580410187981 */ /* 0x000ea6000c2e1500 */
[----:B------:R-:W-:Y:S01]  /*0d40*/  FMUL R26, R27, R26 ;  /* 0x0000001a1b1a7220 */ /* 0x000fe20000400000 */
[----:B------:R-:W-:Y:S01]  /*0d50*/  IADD3 R27, R5, 0x38, RZ ;  /* 0x00000038051b7810 */ /* 0x000fe20007ffe0ff */
[----:B------:R-:W-:Y:S01]  /*0d60*/  IMAD.WIDE R18, R19, 0x2, R14 ;  /* 0x0000000213127825 */ /* 0x000fe200078e020e */
[----:B------:R0:W3:Y:S03]  /*0d70*/  LDG.E.EL.U16 R8, desc[UR4][R8.64] ;  /* 0x0000000408087981 */ /* 0x0000e6000c2e1500 */
[----:B----4-:R-:W-:-:S02]  /*0d80*/  HADD2.F32 R22, -RZ, R22.H0_H0 ;  /* 0x20000016ff167230 */ /* 0x010fc40000004100 */
[----:B------:R-:W4:Y:S03]  /*0d90*/  LDG.E.EL.U16 R18, desc[UR4][R18.64] ;  /* 0x0000000412127981 */ /* 0x000f26000c2e1500 */
[----:B------:R-:W-:Y:S01]  /*0da0*/  FFMA R7, R22, R26, R7 ;  /* 0x0000001a16077223 */ /* 0x000fe20000000007 */
[----:B------:R-:W-:Y:S01]  /*0db0*/  IMAD.WIDE R22, R23, 0x2, R14 ;  /* 0x0000000217167825 */ /* 0x000fe200078e020e */
[----:B0-----:R-:W-:-:S03]  /*0dc0*/  LOP3.LUT R9, R4, R27, RZ, 0xfc, !PT ;  /* 0x0000001b04097212 */ /* 0x001fc600078efcff */
[----:B-----5:R-:W-:Y:S01]  /*0dd0*/  HADD2.F32 R28, -RZ, R28.H0_H0 ;  /* 0x2000001cff1c7230 */ /* 0x020fe20000004100 */
[----:B------:R-:W5:Y:S01]  /*0de0*/  LDG.E.EL.U16 R19, desc[UR4][R16.64+0x60] ;  /* 0x0000600410137981 */ /* 0x000f62000c2e1500 */
[----:B------:R-:W-:Y:S02]  /*0df0*/  HADD2.F32 R21, -RZ, R25.H0_H0 ;  /* 0x20000019ff157230 */ /* 0x000fe40000004100 */
[C---:B------:R-:W-:Y:S01]  /*0e00*/  IMAD.WIDE R26, R9.reuse, 0x2, R10 ;  /* 0x00000002091a7825 */ /* 0x040fe200078e020a */
[----:B------:R3:W5:Y:S03]  /*0e10*/  LDG.E.EL.U16 R22, desc[UR4][R22.64] ;  /* 0x0000000416167981 */ /* 0x000766000c2e1500 */
[----:B------:R-:W-:Y:S01]  /*0e20*/  FADD R21, R28, R21 ;  /* 0x000000151c157221 */ /* 0x000fe20000000000 */
[----:B------:R-:W-:Y:S01]  /*0e30*/  IMAD.WIDE R28, R9, 0x2, R12 ;  /* 0x00000002091c7825 */ /* 0x000fe200078e020c */
[----:B------:R-:W5:Y:S04]  /*0e40*/  LDG.E.EL.U16 R25, desc[UR4][R16.64+0x68] ;  /* 0x0000680410197981 */ /* 0x000f68000c2e1500 */
[----:B------:R-:W5:Y:S04]  /*0e50*/  LDG.E.EL.U16 R26, desc[UR4][R26.64] ;  /* 0x000000041a1a7981 */ /* 0x000f68000c2e1500 */
[----:B------:R0:W5:Y:S01]  /*0e60*/  LDG.E.EL.U16 R28, desc[UR4][R28.64] ;  /* 0x000000041c1c7981 */ /* 0x000162000c2e1500 */
[----:B------:R-:W-:-:S02]  /*0e70*/  HADD2.F32 R20, -RZ, R20.H0_H0 ;  /* 0x20000014ff147230 */ /* 0x000fc40000004100 */
[----:B--2---:R-:W-:Y:S02]  /*0e80*/  HADD2.F32 R24, -RZ, R24.H0_H0 ;  /* 0x20000018ff187230 */ /* 0x004fe40000004100 */
[----:B---3--:R-:W-:-:S05]  /*0e90*/  HADD2.F32 R23, -RZ, R8.H0_H0 ;  /* 0x20000008ff177230 */ /* 0x008fca0000004100 */
[----:B------:R-:W-:Y:S01]  /*0ea0*/  FADD R20, R23, R20 ;  /* 0x0000001417147221 */ /* 0x000fe20000000000 */
[----:B------:R-:W-:Y:S01]  /*0eb0*/  IADD3 R23, R5, 0x3c, RZ ;  /* 0x0000003c05177810 */ /* 0x000fe20007ffe0ff */
[----:B----4-:R-:W-:Y:S02]  /*0ec0*/  HADD2.F32 R18, -RZ, R18.H0_H0 ;  /* 0x20000012ff127230 */ /* 0x010fe40000004100 */
[----:B------:R-:W-:Y:S01]  /*0ed0*/  FMUL R8, R24, R21 ;  /* 0x0000001518087220 */ /* 0x000fe20000400000 */
[----:B------:R-:W-:Y:S01]  /*0ee0*/  LOP3.LUT R23, R4, R23, RZ, 0xfc, !PT ;  /* 0x0000001704177212 */ /* 0x000fe200078efcff */
[----:B-----5:R-:W-:Y:S02]  /*0ef0*/  HADD2.F32 R19, -RZ, R19.H0_H0 ;  /* 0x20000013ff137230 */ /* 0x020fe40000004100 */
[----:B------:R-:W-:Y:S01]  /*0f00*/  FFMA R7, R18, R8, R7 ;  /* 0x0000000812077223 */ /* 0x000fe20000000007 */
[----:B------:R-:W-:Y:S01]  /*0f10*/  IADD3 R5, P0, R5, 0x40, RZ ;  /* 0x0000004005057810 */ /* 0x000fe20007f1e0ff */
[----:B------:R-:W-:-:S02]  /*0f20*/  HADD2.F32 R22, -RZ, R22.H0_H0 ;  /* 0x20000016ff167230 */ /* 0x000fc40000004100 */
[----:B------:R-:W-:Y:S01]  /*0f30*/  FMUL R20, R19, R20 ;  /* 0x0000001413147220 */ /* 0x000fe20000400000 */
[----:B------:R-:W-:Y:S01]  /*0f40*/  IMAD.WIDE R18, R23, 0x2, R10 ;  /* 0x0000000217127825 */ /* 0x000fe200078e020a */
[----:B0-----:R-:W-:-:S03]  /*0f50*/  LOP3.LUT R29, R4, R5, RZ, 0xfc, !PT ;  /* 0x00000005041d7212 */ /* 0x001fc600078efcff */
[----:B------:R-:W-:-:S04]  /*0f60*/  IMAD.WIDE R8, R9, 0x2, R14 ;  /* 0x0000000209087825 */ /* 0x000fc800078e020e */
[----:B------:R-:W-:Y:S01]  /*0f70*/  FFMA R7, R22, R20, R7 ;  /* 0x0000001416077223 */ /* 0x000fe20000000007 */
[----:B------:R0:W2:Y:S01]  /*0f80*/  LDG.E.EL.U16 R18, desc[UR4][R18.64] ;  /* 0x0000000412127981 */ /* 0x0000a2000c2e1500 */
[----:B------:R-:W-:Y:S02]  /*0f90*/  HADD2.F32 R26, -RZ, R26.H0_H0 ;  /* 0x2000001aff1a7230 */ /* 0x000fe40000004100 */
[----:B------:R-:W-:Y:S02]  /*0fa0*/  HADD2.F32 R27, -RZ, R28.H0_H0 ;  /* 0x2000001cff1b7230 */ /* 0x000fe40000004100 */
[C---:B------:R-:W-:Y:S01]  /*0fb0*/  IMAD.WIDE R20, R23.reuse, 0x2, R12 ;  /* 0x0000000217147825 */ /* 0x040fe200078e020c */
[----:B------:R1:W3:Y:S03]  /*0fc0*/  LDG.E.EL.U16 R28, desc[UR4][R8.64] ;  /* 0x00000004081c7981 */ /* 0x0002e6000c2e1500 */
[----:B0-----:R-:W-:Y:S01]  /*0fd0*/  FADD R19, R26, R27 ;  /* 0x0000001b1a137221 */ /* 0x001fe20000000000 */
[----:B------:R-:W-:Y:S01]  /*0fe0*/  IMAD.WIDE R22, R23, 0x2, R14 ;  /* 0x0000000217167825 */ /* 0x000fe200078e020e */
[----:B------:R-:W4:Y:S03]  /*0ff0*/  LDG.E.EL.U16 R20, desc[UR4][R20.64] ;  /* 0x0000000414147981 */ /* 0x000f26000c2e1500 */
[----:B------:R-:W-:-:S02]  /*1000*/  IMAD.WIDE R26, R29, 0x2, R10 ;  /* 0x000000021d1a7825 */ /* 0x000fc400078e020a */
[----:B------:R0:W5:Y:S02]  /*1010*/  LDG.E.EL.U16 R22, desc[UR4][R22.64] ;  /* 0x0000000416167981 */ /* 0x000164000c2e1500 */
[----:B-1----:R-:W-:Y:S02]  /*1020*/  HADD2.F32 R8, -RZ, R25.H0_H0 ;  /* 0x20000019ff087230 */ /* 0x002fe40000004100 */
[C---:B------:R-:W-:Y:S01]  /*1030*/  IMAD.WIDE R24, R29.reuse, 0x2, R12 ;  /* 0x000000021d187825 */ /* 0x040fe200078e020c */
[----:B------:R-:W5:Y:S04]  /*1040*/  LDG.E.EL.U16 R21, desc[UR4][R16.64+0x70] ;  /* 0x0000700410157981 */ /* 0x000f68000c2e1500 */
[----:B------:R-:W5:Y:S01]  /*1050*/  LDG.E.EL.U16 R26, desc[UR4][R26.64] ;  /* 0x000000041a1a7981 */ /* 0x000f62000c2e1500 */
[----:B0-----:R-:W-:Y:S01]  /*1060*/  FMUL R23, R8, R19 ;  /* 0x0000001308177220 */ /* 0x001fe20000400000 */
[----:B------:R-:W-:-:S02]  /*1070*/  IMAD.WIDE R8, R29, 0x2, R14 ;  /* 0x000000021d087825 */ /* 0x000fc400078e020e */
[----:B------:R-:W5:Y:S04]  /*1080*/  LDG.E.EL.U16 R24, desc[UR4][R24.64] ;  /* 0x0000000418187981 */ /* 0x000f68000c2e1500 */
[----:B------:R-:W5:Y:S04]  /*1090*/  LDG.E.EL.U16 R19, desc[UR4][R16.64+0x78] ;  /* 0x0000780410137981 */ /* 0x000f68000c2e1500 */
[----:B------:R0:W5:Y:S01]  /*10a0*/  LDG.E.EL.U16 R8, desc[UR4][R8.64] ;  /* 0x0000000408087981 */ /* 0x000162000c2e1500 */
[----:B------:R-:W-:Y:S02]  /*10b0*/  IADD3.X R6, RZ, R6, RZ, P0, !PT ;  /* 0x00000006ff067210 */ /* 0x000fe400007fe4ff */
[----:B------:R-:W-:-:S04]  /*10c0*/  ISETP.GE.U32.AND P0, PT, R5, 0xffc, PT ;  /* 0x00000ffc0500780c */ /* 0x000fc80003f06070 */
[----:B------:R-:W-:Y:S02]  /*10d0*/  ISETP.GE.U32.AND.EX P0, PT, R6, RZ, PT, P0 ;  /* 0x000000ff0600720c */ /* 0x000fe40003f06100 */
[----:B0-----:R-:W-:Y:S01]  /*10e0*/  IADD3 R9, P2, R16, 0x80, RZ ;  /* 0x0000008010097810 */ /* 0x001fe20007f5e0ff */
[----:B--2---:R-:W-:Y:S02]  /*10f0*/  HADD2.F32 R18, -RZ, R18.H0_H0 ;  /* 0x20000012ff127230 */ /* 0x004fe40000004100 */
[----:B---3--:R-:W-:Y:S02]  /*1100*/  HADD2.F32 R28, -RZ, R28.H0_H0 ;  /* 0x2000001cff1c7230 */ /* 0x008fe40000004100 */
[----:B----4-:R-:W-:-:S03]  /*1110*/  HADD2.F32 R29, -RZ, R20.H0_H0 ;  /* 0x20000014ff1d7230 */ /* 0x010fc60000004100 */
[----:B------:R-:W-:Y:S02]  /*1120*/  FFMA R23, R28, R23, R7 ;  /* 0x000000171c177223 */ /* 0x000fe40000000007 */
[----:B------:R-:W-:Y:S01]  /*1130*/  FADD R18, R18, R29 ;  /* 0x0000001d12127221 */ /* 0x000fe20000000000 */
[----:B-----5:R-:W-:Y:S02]  /*1140*/  HADD2.F32 R22, -RZ, R22.H0_H0 ;  /* 0x20000016ff167230 */ /* 0x020fe40000004100 */
[----:B------:R-:W-:Y:S02]  /*1150*/  HADD2.F32 R21, -RZ, R21.H0_H0 ;  /* 0x20000015ff157230 */ /* 0x000fe40000004100 */
[----:B------:R-:W-:Y:S02]  /*1160*/  HADD2.F32 R26, -RZ, R26.H0_H0 ;  /* 0x2000001aff1a7230 */ /* 0x000fe40000004100 */
[----:B------:R-:W-:Y:S02]  /*1170*/  HADD2.F32 R7, -RZ, R24.H0_H0 ;  /* 0x20000018ff077230 */ /* 0x000fe40000004100 */
[----:B------:R-:W-:Y:S01]  /*1180*/  FMUL R18, R21, R18 ;  /* 0x0000001215127220 */ /* 0x000fe20000400000 */
[----:B------:R-:W-:-:S02]  /*1190*/  HADD2.F32 R19, -RZ, R19.H0_H0 ;  /* 0x20000013ff137230 */ /* 0x000fc40000004100 */
[----:B------:R-:W-:Y:S01]  /*11a0*/  FADD R26, R26, R7 ;  /* 0x000000071a1a7221 */ /* 0x000fe20000000000 */
[----:B------:R-:W-:Y:S01]  /*11b0*/  FFMA R23, R22, R18, R23 ;  /* 0x0000001216177223 */ /* 0x000fe20000000017 */
[----:B------:R-:W-:Y:S02]  /*11c0*/  HADD2.F32 R8, -RZ, R8.H0_H0 ;  /* 0x20000008ff087230 */ /* 0x000fe40000004100 */
[----:B------:R-:W-:Y:S01]  /*11d0*/  FMUL R19, R19, R26 ;  /* 0x0000001a13137220 */ /* 0x000fe20000400000 */
[----:B------:R-:W-:-:S03]  /*11e0*/  IADD3.X R18, RZ, R17, RZ, P2, !PT ;  /* 0x00000011ff127210 */ /* 0x000fc600017fe4ff */
[----:B------:R-:W-:Y:S01]  /*11f0*/  FFMA R7, R8, R19, R23 ;  /* 0x0000001308077223 */ /* 0x000fe20000000017 */
[----:B------:R-:W-:Y:S06]  /*1200*/  @!P0 BRA `(.L_x_2) ;  /* 0xffffffec00e08947 */ /* 0x000fec000383ffff */
.L_x_1:
[----:B------:R-:W-:Y:S05]  /*1210*/  BSYNC B0 ;  /* 0x0000000000007941 */ /* 0x000fea0003800000 */
.L_x_0:
[----:B------:R-:W1:Y:S01]  /*1220*/  LDC.64 R16, c[0x0][0x238] ;  /* 0x00008e00ff107b82 */ /* 0x000e620000000a00 */
[----:B------:R-:W-:Y:S01]  /*1230*/  HFMA2.MMA R5, -RZ, RZ, 0, 0 ;  /* 0x00000000ff057435 */ /* 0x000fe200000001ff */
[----:B------:R-:W2:Y:S01]  /*1240*/  SHFL.BFLY PT, R6, R7, 0x2, 0x1f ;  /* 0x0c401f0007067f89 */ /* 0x000ea200000e0000 */
[----:B------:R-:W-:-:S05]  /*1250*/  ULDC.64 UR8, c[0x0][0x228] ;  /* 0x00008a0000087ab9 */ /* 0x000fca0000000a00 */
[----:B------:R-:W3:Y:S08]  /*1260*/  LDC.64 R14, c[0x0][0x218] ;  /* 0x00008600ff0e7b82 */ /* 0x000ef00000000a00 */
[----:B------:R-:W3:Y:S01]  /*1270*/  LDC.64 R12, c[0x0][0x220] ;  /* 0x00008800ff0c7b82 */ /* 0x000ee20000000a00 */
[----:B-1----:R-:W-:-:S07]  /*1280*/  IMAD.WIDE R16, R2, 0x4, R16 ;  /* 0x0000000402107825 */ /* 0x002fce00078e0210 */
[----:B------:R-:W3:Y:S01]  /*1290*/  LDC.64 R10, c[0x0][0x230] ;  /* 0x00008c00ff0a7b82 */ /* 0x000ee20000000a00 */
[----:B------:R-:W4:Y:S01]  /*12a0*/  @!P1 LDG.E.EL R5, desc[UR4][R16.64] ;  /* 0x0000000410059981 */ /* 0x000f22000c2e1900 */
[----:B--2---:R-:W-:Y:S01]  /*12b0*/  FADD R6, R6, R7 ;  /* 0x0000000706067221 */ /* 0x004fe20000000000 */
[----:B------:R-:W-:-:S05]  /*12c0*/  LOP3.LUT P0, RZ, R0, 0xf0, RZ, 0xc0, !PT ;  /* 0x000000f000ff7812 */ /* 0x000fca000780c0ff */
[----:B------:R-:W3:Y:S01]  /*12d0*/  LDC.64 R8, c[0x0][0x210] ;  /* 0x00008400ff087b82 */ /* 0x000ee20000000a00 */
[----:B------:R-:W-:Y:S01]  /*12e0*/  IADD3 R0, P2, R3, UR8, RZ ;  /* 0x0000000803007c10 */ /* 0x000fe2000ff5e0ff */
[----:B------:R-:W1:Y:S01]  /*12f0*/  SHFL.BFLY PT, R19, R6, 0x1, 0x1f ;  /* 0x0c201f0006137f89 */ /* 0x000e6200000e0000 */
[----:B------:R-:W-:Y:S02]  /*1300*/  ISETP.LT.AND P0, PT, R2, UR6, !P0 ;  /* 0x0000000602007c0c */ /* 0x000fe4000c701270 */
[----:B------:R-:W-:Y:S02]  /*1310*/  IADD3.X R21, RZ, UR9, RZ, P2, !PT ;  /* 0x00000009ff157c10 */ /* 0x000fe400097fe4ff */
[----:B------:R-:W-:Y:S02]  /*1320*/  MOV R23, 0xfffffffc ;  /* 0xfffffffc00177802 */ /* 0x000fe40000000f00 */
[----:B------:R-:W-:Y:S01]  /*1330*/  MOV R20, 0xffffffff ;  /* 0xffffffff00147802 */ /* 0x000fe20000000f00 */
[----:B01----:R-:W-:-:S04]  /*1340*/  FADD R19, R6, R19 ;  /* 0x0000001306137221 */ /* 0x003fc80000000000 */
[----:B------:R-:W-:Y:S01]  /*1350*/  FMUL R7, R19, 0.5 ;  /* 0x3f00000013077820 */ /* 0x000fe20000400000 */
[----:B----4-:R-:W-:-:S04]  /*1360*/  FMUL R18, R5, R5 ;  /* 0x0000000505127220 */ /* 0x010fc80000400000 */
[----:B------:R-:W-:-:S04]  /*1370*/  FMUL R18, R18, R5 ;  /* 0x0000000512127220 */ /* 0x000fc80000400000 */
[----:B------:R-:W-:-:S04]  /*1380*/  FMUL R7, R7, R18 ;  /* 0x0000001207077220 */ /* 0x000fc80000400000 */
[----:B---3--:R-:W-:-:S07]  /*1390*/  FMUL R22, R7, 0.000244140625 ;  /* 0x3980000007167820 */ /* 0x008fce0000400000 */
.L_x_3:
[----:B------:R-:W-:Y:S02]  /*13a0*/  IADD3 R23, P2, R23, 0x4, RZ ;  /* 0x0000000417177810 */ /* 0x000fe40007f5e0ff */
[----:B------:R-:W-:Y:S02]  /*13b0*/  PRMT R24, RZ, 0x7610, R24 ;  /* 0x00007610ff187816 */ /* 0x000fe40000000018 */
[----:B0-----:R-:W-:Y:S02]  /*13c0*/  LOP3.LUT R19, R4, R23, RZ, 0xfc, !PT ;  /* 0x0000001704137212 */ /* 0x001fe400078efcff */
[----:B------:R-:W-:Y:S02]  /*13d0*/  PRMT R25, RZ, 0x7610, R25 ;  /* 0x00007610ff197816 */ /* 0x000fe40000000019 */
[----:B------:R-:W-:Y:S01]  /*13e0*/  PRMT R26, RZ, 0x7610, R26 ;  /* 0x00007610ff1a7816 */ /* 0x000fe2000000001a */
[----:B------:R-:W-:-:S04]  /*13f0*/  IMAD.WIDE R2, R19, 0x2, R14 ;  /* 0x0000000213027825 */ /* 0x000fc800078e020e */
[C---:B------:R-:W-:Y:S01]  /*1400*/  IMAD.WIDE R6, R19.reuse, 0x2, R12 ;  /* 0x0000000213067825 */ /* 0x040fe200078e020c */
[----:B------:R0:W2:Y:S03]  /*1410*/  @!P1 LDG.E.EF.U16 R24, desc[UR4][R2.64] ;  /* 0x0000000402189981 */ /* 0x0000a6000c0e1500 */
[----:B------:R-:W-:Y:S01]  /*1420*/  IMAD.WIDE R16, R19, 0x2, R10 ;  /* 0x0000000213107825 */ /* 0x000fe200078e020a */
[----:B------:R-:W3:Y:S04]  /*1430*/  @!P1 LDG.E.EF.U16 R25, desc[UR4][R6.64] ;  /* 0x0000000406199981 */ /* 0x000ee8000c0e1500 */
[----:B------:R-:W4:Y:S01]  /*1440*/  @!P1 LDG.E.EF.U16 R26, desc[UR4][R16.64] ;  /* 0x00000004101a9981 */ /* 0x000f22000c0e1500 */
[----:B0-----:R-:W-:-:S02]  /*1450*/  MOV R2, R0 ;  /* 0x0000000000027202 */ /* 0x001fc40000000f00 */
[----:B------:R-:W-:Y:S01]  /*1460*/  MOV R3, R21 ;  /* 0x0000001500037202 */ /* 0x000fe20000000f00 */
[----:B------:R-:W-:Y:S01]  /*1470*/  IMAD.WIDE R18, R19, 0x2, R8 ;  /* 0x0000000213127825 */ /* 0x000fe200078e0208 */
[----:B------:R-:W-:-:S03]  /*1480*/  PRMT R27, RZ, 0x7610, R27 ;  /* 0x00007610ff1b7816 */ /* 0x000fc6000000001b */
[----:B------:R-:W5:Y:S04]  /*1490*/  LDG.E.EL.U16 R28, desc[UR4][R2.64] ;  /* 0x00000004021c7981 */ /* 0x000f68000c2e1500 */
[----:B------:R-:W5:Y:S01]  /*14a0*/  @!P1 LDG.E.EF.U16 R27, desc[UR4][R18.64] ;  /* 0x00000004121b9981 */ /* 0x000f62000c0e1500 */
[----:B------:R-:W-:Y:S02]  /*14b0*/  IADD3.X R20, RZ, R20, RZ, P2, !PT ;  /* 0x00000014ff147210 */ /* 0x000fe400017fe4ff */
[----:B------:R-:W-:-:S04]  /*14c0*/  ISETP.GE.U32.AND P2, PT, R23, 0xffc, PT ;  /* 0x00000ffc1700780c */ /* 0x000fc80003f46070 */
[----:B------:R-:W-:Y:S02]  /*14d0*/  ISETP.GE.U32.AND.EX P2, PT, R20, RZ, PT, P2 ;  /* 0x000000ff1400720c */ /* 0x000fe40003f46120 */
[----:B------:R-:W-:-:S04]  /*14e0*/  IADD3 R0, P3, R0, 0x8, RZ ;  /* 0x0000000800007810 */ /* 0x000fc80007f7e0ff */
[----:B------:R-:W-:Y:S01]  /*14f0*/  IADD3.X R21, RZ, R21, RZ, P3, !PT ;  /* 0x00000015ff157210 */ /* 0x000fe20001ffe4ff */
[----:B--2---:R-:W-:Y:S02]  /*1500*/  HADD2.F32 R24, -RZ, R24.H0_H0 ;  /* 0x20000018ff187230 */ /* 0x004fe40000004100 */
[----:B---3--:R-:W-:Y:S02]  /*1510*/  HADD2.F32 R29, -RZ, R25.H0_H0 ;  /* 0x20000019ff1d7230 */ /* 0x008fe40000004100 */
[----:B----4-:R-:W-:-:S03]  /*1520*/  HADD2.F32 R26, -RZ, R26.H0_H0 ;  /* 0x2000001aff1a7230 */ /* 0x010fc60000004100 */
[----:B------:R-:W-:Y:S02]  /*1530*/  FADD R6, R24, R29 ;  /* 0x0000001d18067221 */ /* 0x000fe40000000000 */
[----:B------:R-:W-:Y:S01]  /*1540*/  FADD R7, R26, R26 ;  /* 0x0000001a1a077221 */ /* 0x000fe20000000000 */
[----:B-----5:R-:W-:-:S03]  /*1550*/  HADD2.F32 R25, -RZ, R28.H0_H0 ;  /* 0x2000001cff197230 */ /* 0x020fc60000004100 */
[----:B------:R-:W-:Y:S02]  /*1560*/  FMUL R7, R22, R7 ;  /* 0x0000000716077220 */ /* 0x000fe40000400000 */
[----:B------:R-:W-:Y:S01]  /*1570*/  FMUL R6, R6, R25 ;  /* 0x0000001906067220 */ /* 0x000fe20000400000 */
[----:B------:R-:W-:-:S03]  /*1580*/  HADD2.F32 R27, -RZ, R27.H0_H0 ;  /* 0x2000001bff1b7230 */ /* 0x000fc60000004100 */
[----:B------:R-:W-:-:S04]  /*1590*/  FFMA R6, R6, R5, -R7 ;  /* 0x0000000506067223 */ /* 0x000fc80000000807 */
[----:B------:R-:W-:-:S05]  /*15a0*/  FADD R6, R27, R6 ;  /* 0x000000061b067221 */ /* 0x000fca0000000000 */
[----:B------:R-:W-:-:S05]  /*15b0*/  F2FP.F16.F32.PACK_AB R6, RZ, R6 ;  /* 0x00000006ff06723e */ /* 0x000fca00000000ff */
[----:B------:R0:W-:Y:S01]  /*15c0*/  @P0 STG.E.U16 desc[UR4][R18.64], R6 ;  /* 0x0000000612000986 */ /* 0x0001e2000c101504 */
[----:B------:R-:W-:Y:S05]  /*15d0*/  @!P2 BRA `(.L_x_3) ;  /* 0xfffffffc0070a947 */ /* 0x000fea000383ffff */
[----:B------:R-:W-:Y:S05]  /*15e0*/  EXIT ;  /* 0x000000000000794d */ /* 0x000fea0003800000 */
.L_x_4:
[----:B------:R-:W-:-:S00]  /*15f0*/  BRA `(.L_x_4) ;  /* 0xfffffffc00fc7947 */ /* 0x000fc0000383ffff */
[----:B------:R-:W-:-:S00]  /*1600*/  NOP ;  /* 0x0000000000007918 */ /* 0x000fc00000000000 */
[----:B------:R-:W-:-:S00]  /*1610*/  NOP ;  /* 0x0000000000007918 */ /* 0x000fc00000000000 */
[----:B------:R-:W-:-:S00]  /*1620*/  NOP ;  /* 0x0000000000007918 */ /* 0x000fc00000000000 */
[----:B------:R-:W-:-:S00]  /*1630*/  NOP ;  /* 0x0000000000007918 */ /* 0x000fc00000000000 */
[----:B------:R-:W-:-:S00]  /*1640*/  NOP ;  /* 0x0000000000007918 */ /* 0x000fc00000000000 */
[----:B------:R-:W-:-:S00]  /*1650*/  NOP ;  /* 0x0000000000007918 */ /* 0x000fc00000000000 */
[----:B------:R-:W-:-:S00]  /*1660*/  NOP ;  /* 0x0000000000007918 */ /* 0x000fc00000000000 */
[----:B------:R-:W-:-:S00]  /*1670*/  NOP ;  /* 0x0000000000007918 */ /* 0x000fc00000000000 */
.L_x_5:


//--------------------- .nv.constant0.triton_red_fused__to_copy_add_div_mul_pow_sum_4 --------------------------
	.section	.nv.constant0.triton_red_fused__to_copy_add_div_mul_pow_sum_4,"a",@progbits
	.sectionflags	@""
	.align	4
.nv.constant0.triton_red_fused__to_copy_add_div_mul_pow_sum_4:
	.zero		592
